//
// Generated by NVIDIA NVVM Compiler
//
// Compiler Build ID: CL-36424714
// Cuda compilation tools, release 13.0, V13.0.88
// Based on NVVM 20.0.0
//

.version 9.0
.target sm_100
.address_size 64

	// .globl	_Z9reduceSumPiS_i
.extern .shared .align 16 .b8 sdata[];

.visible .entry _Z9reduceSumPiS_i(
	.param .u64 .ptr .align 1 _Z9reduceSumPiS_i_param_0,
	.param .u64 .ptr .align 1 _Z9reduceSumPiS_i_param_1,
	.param .u32 _Z9reduceSumPiS_i_param_2
)
{
	.reg .pred 	%p<7>;
	.reg .b32 	%r<44>;
	.reg .b64 	%rd<11>;

	ld.param.u64 	%rd2, [_Z9reduceSumPiS_i_param_0];
	ld.param.u64 	%rd1, [_Z9reduceSumPiS_i_param_1];
	cvta.to.global.u64 	%rd3, %rd2;
	mov.u32 	%r1, %tid.x;
	mov.u32 	%r2, %ctaid.x;
	mov.u32 	%r3, %ntid.x;
	mul.lo.s32 	%r11, %r2, %r3;
	shl.b32 	%r12, %r11, 1;
	add.s32 	%r13, %r12, %r1;
	mul.wide.u32 	%rd4, %r13, 4;
	add.s64 	%rd5, %rd3, %rd4;
	ld.global.u32 	%r14, [%rd5];
	add.s32 	%r15, %r13, %r3;
	mul.wide.u32 	%rd6, %r15, 4;
	add.s64 	%rd7, %rd3, %rd6;
	ld.global.u32 	%r16, [%rd7];
	add.s32 	%r4, %r16, %r14;
	shl.b32 	%r17, %r1, 2;
	mov.u32 	%r18, sdata;
	add.s32 	%r5, %r18, %r17;
	st.shared.u32 	[%r5], %r4;
	shr.u32 	%r6, %r3, 5;
	setp.ge.u32 	%p1, %r1, %r6;
	@%p1 bra 	$L__BB0_2;
	shl.b32 	%r19, %r6, 2;
	add.s32 	%r20, %r5, %r19;
	ld.shared.u32 	%r21, [%r20];
	add.s32 	%r22, %r4, %r21;
	st.shared.u32 	[%r5], %r22;
$L__BB0_2:
	bar.sync 	0;
	shr.u32 	%r7, %r3, 6;
	setp.ge.u32 	%p2, %r1, %r7;
	@%p2 bra 	$L__BB0_4;
	shl.b32 	%r23, %r7, 2;
	add.s32 	%r24, %r5, %r23;
	ld.shared.u32 	%r25, [%r24];
	ld.shared.u32 	%r26, [%r5];
	add.s32 	%r27, %r26, %r25;
	st.shared.u32 	[%r5], %r27;
$L__BB0_4:
	bar.sync 	0;
	shr.u32 	%r8, %r3, 7;
	setp.ge.u32 	%p3, %r1, %r8;
	@%p3 bra 	$L__BB0_6;
	shl.b32 	%r28, %r8, 2;
	add.s32 	%r29, %r5, %r28;
	ld.shared.u32 	%r30, [%r29];
	ld.shared.u32 	%r31, [%r5];
	add.s32 	%r32, %r31, %r30;
	st.shared.u32 	[%r5], %r32;
$L__BB0_6:
	bar.sync 	0;
	shr.u32 	%r9, %r3, 8;
	setp.ge.u32 	%p4, %r1, %r9;
	@%p4 bra 	$L__BB0_8;
	shl.b32 	%r33, %r9, 2;
	add.s32 	%r34, %r5, %r33;
	ld.shared.u32 	%r35, [%r34];
	ld.shared.u32 	%r36, [%r5];
	add.s32 	%r37, %r36, %r35;
	st.shared.u32 	[%r5], %r37;
$L__BB0_8:
	bar.sync 	0;
	shr.u32 	%r10, %r3, 9;
	setp.ge.u32 	%p5, %r1, %r10;
	@%p5 bra 	$L__BB0_10;
	shl.b32 	%r38, %r10, 2;
	add.s32 	%r39, %r5, %r38;
	ld.shared.u32 	%r40, [%r39];
	ld.shared.u32 	%r41, [%r5];
	add.s32 	%r42, %r41, %r40;
	st.shared.u32 	[%r5], %r42;
$L__BB0_10:
	bar.sync 	0;
	setp.ne.s32 	%p6, %r1, 0;
	@%p6 bra 	$L__BB0_12;
	ld.shared.u32 	%r43, [sdata];
	cvta.to.global.u64 	%rd8, %rd1;
	mul.wide.u32 	%rd9, %r2, 4;
	add.s64 	%rd10, %rd8, %rd9;
	st.global.u32 	[%rd10], %r43;
$L__BB0_12:
	ret;

}


// ===== COMPILED SASS (sm_100) =====

	.target	sm_100

	.elftype	@"ET_EXEC"


//--------------------- .note.nv.tkinfo           --------------------------
	.section	.note.nv.tkinfo,"",@"SHT_NOTE"
	.sectionflags	@"SHF_NOTE_NV_TKINFO"
	.tkinfo
        /*0018*/ 	.word	0x00000002
        /*0030*/ 	.string	""
        /*0030*/ 	.string	"ptxas"
        /*0030*/ 	.string	"Cuda compilation tools, release 13.0, V13.0.88"
        /*0030*/ 	.string	"Build cuda_13.0.r13.0/compiler.36424714_0"
        /*0030*/ 	.string	"-arch sm_100 -m 64 "



//--------------------- .note.nv.cuinfo           --------------------------
	.section	.note.nv.cuinfo,"",@"SHT_NOTE"
	.sectionflags	@"SHF_NOTE_NV_CUINFO"
        /*0018*/ 	.short	0x0002
        /*001a*/ 	.short	0x0064
        /*001c*/ 	.short	0x0082
	.zero		2


//--------------------- .nv.info                  --------------------------
	.section	.nv.info,"",@"SHT_CUDA_INFO"
	.align	4


	//----- nvinfo : EIATTR_REGCOUNT
	.align		4
        /*0000*/ 	.byte	0x04, 0x2f
        /*0002*/ 	.short	(.L_1 - .L_0)
	.align		4
.L_0:
        /*0004*/ 	.word	index@(_Z9reduceSumPiS_i)
        /*0008*/ 	.word	0x00000010


	//----- nvinfo : EIATTR_FRAME_SIZE
	.align		4
.L_1:
        /*000c*/ 	.byte	0x04, 0x11
        /*000e*/ 	.short	(.L_3 - .L_2)
	.align		4
.L_2:
        /*0010*/ 	.word	index@(_Z9reduceSumPiS_i)
        /*0014*/ 	.word	0x00000000


	//----- nvinfo : EIATTR_MIN_STACK_SIZE
	.align		4
.L_3:
        /*0018*/ 	.byte	0x04, 0x12
        /*001a*/ 	.short	(.L_5 - .L_4)
	.align		4
.L_4:
        /*001c*/ 	.word	index@(_Z9reduceSumPiS_i)
        /*0020*/ 	.word	0x00000000
.L_5:


//--------------------- .nv.compat                --------------------------
	.section	.nv.compat,"",@"SHT_CUDA_COMPAT_INFO"
	.align	4
        /*0000*/ 	.byte	0x02, 0x09, 0x00, 0x00, 0x02, 0x02, 0x01, 0x00, 0x02, 0x05, 0x05, 0x00, 0x03, 0x07, 0x01, 0x01
        /*0010*/ 	.byte	0x02, 0x03, 0x00, 0x00, 0x02, 0x06, 0x01, 0x00, 0x04, 0x0b, 0x08, 0x00, 0x09, 0x00, 0x00, 0x00
        /*0020*/ 	.byte	0x00, 0x00, 0x00, 0x00


//--------------------- .nv.info._Z9reduceSumPiS_i --------------------------
	.section	.nv.info._Z9reduceSumPiS_i,"",@"SHT_CUDA_INFO"
	.sectionflags	@""
	.align	4


	//----- nvinfo : EIATTR_CUDA_API_VERSION
	.align		4
        /*0000*/ 	.byte	0x04, 0x37
        /*0002*/ 	.short	(.L_7 - .L_6)
.L_6:
        /*0004*/ 	.word	0x00000082


	//----- nvinfo : EIATTR_KPARAM_INFO
	.align		4
.L_7:
        /*0008*/ 	.byte	0x04, 0x17
        /*000a*/ 	.short	(.L_9 - .L_8)
.L_8:
        /*000c*/ 	.word	0x00000000
        /*0010*/ 	.short	0x0002
        /*0012*/ 	.short	0x0010
        /*0014*/ 	.byte	0x00, 0xf0, 0x11, 0x00


	//----- nvinfo : EIATTR_KPARAM_INFO
	.align		4
.L_9:
        /*0018*/ 	.byte	0x04, 0x17
        /*001a*/ 	.short	(.L_11 - .L_10)
.L_10:
        /*001c*/ 	.word	0x00000000
        /*0020*/ 	.short	0x0001
        /*0022*/ 	.short	0x0008
        /*0024*/ 	.byte	0x00, 0xf5, 0x21, 0x00


	//----- nvinfo : EIATTR_KPARAM_INFO
	.align		4
.L_11:
        /*0028*/ 	.byte	0x04, 0x17
        /*002a*/ 	.short	(.L_13 - .L_12)
.L_12:
        /*002c*/ 	.word	0x00000000
        /*0030*/ 	.short	0x0000
        /*0032*/ 	.short	0x0000
        /*0034*/ 	.byte	0x00, 0xf5, 0x21, 0x00


	//----- nvinfo : EIATTR_SPARSE_MMA_MASK
	.align		4
.L_13:
        /*0038*/ 	.byte	0x03, 0x50
        /*003a*/ 	.short	0x0000


	//----- nvinfo : EIATTR_MAXREG_COUNT
	.align		4
        /*003c*/ 	.byte	0x03, 0x1b
        /*003e*/ 	.short	0x00ff


	//----- nvinfo : EIATTR_NUM_BARRIERS
	.align		4
        /*0040*/ 	.byte	0x02, 0x4c
        /*0042*/ 	.byte	0x01
	.zero		1


	//----- nvinfo : EIATTR_MERCURY_ISA_VERSION
	.align		4
        /*0044*/ 	.byte	0x03, 0x5f
        /*0046*/ 	.short	0x0101


	//----- nvinfo : EIATTR_VRC_CTA_INIT_COUNT
	.align		4
        /*0048*/ 	.byte	0x02, 0x4a
	.zero		1
	.zero		1


	//----- nvinfo : EIATTR_EXIT_INSTR_OFFSETS
	.align		4
        /*004c*/ 	.byte	0x04, 0x1c
        /*004e*/ 	.short	(.L_15 - .L_14)


	//   ....[0]....
.L_14:
        /*0050*/ 	.word	0x000003b0


	//   ....[1]....
        /*0054*/ 	.word	0x00000400


	//----- nvinfo : EIATTR_CBANK_PARAM_SIZE
	.align		4
.L_15:
        /*0058*/ 	.byte	0x03, 0x19
        /*005a*/ 	.short	0x0014


	//----- nvinfo : EIATTR_PARAM_CBANK
	.align		4
        /*005c*/ 	.byte	0x04, 0x0a
        /*005e*/ 	.short	(.L_17 - .L_16)
	.align		4
.L_16:
        /*0060*/ 	.word	index@(.nv.constant0._Z9reduceSumPiS_i)
        /*0064*/ 	.short	0x0380
        /*0066*/ 	.short	0x0014


	//----- nvinfo : EIATTR_SW_WAR
	.align		4
.L_17:
        /*0068*/ 	.byte	0x04, 0x36
        /*006a*/ 	.short	(.L_19 - .L_18)
.L_18:
        /*006c*/ 	.word	0x00000008
.L_19:


//--------------------- .nv.callgraph             --------------------------
	.section	.nv.callgraph,"",@"SHT_CUDA_CALLGRAPH"
	.align	4
	.sectionentsize	8
	.align		4
        /*0000*/ 	.word	0x00000000
	.align		4
        /*0004*/ 	.word	0xffffffff
	.align		4
        /*0008*/ 	.word	0x00000000
	.align		4
        /*000c*/ 	.word	0xfffffffe
	.align		4
        /*0010*/ 	.word	0x00000000
	.align		4
        /*0014*/ 	.word	0xfffffffd
	.align		4
        /*0018*/ 	.word	0x00000000
	.align		4
        /*001c*/ 	.word	0xfffffffc


//--------------------- .text._Z9reduceSumPiS_i   --------------------------
	.section	.text._Z9reduceSumPiS_i,"ax",@progbits
	.align	128
        .global         _Z9reduceSumPiS_i
        .type           _Z9reduceSumPiS_i,@function
        .size           _Z9reduceSumPiS_i,(.L_x_1 - _Z9reduceSumPiS_i)
        .other          _Z9reduceSumPiS_i,@"STO_CUDA_ENTRY STV_DEFAULT"
_Z9reduceSumPiS_i:
.text._Z9reduceSumPiS_i:
[----:B------:R-:W-:Y:S01]  /*0000*/  LDC R1, c[0x0][0x37c] ;  /* 0x0000df00ff017b82 */ /* 0x000fe20000000800 */
[----:B------:R-:W0:Y:S07]  /*0010*/  S2R R0, SR_CTAID.X ;  /* 0x0000000000007919 */ /* 0x000e2e0000002500 */
[----:B------:R-:W0:Y:S01]  /*0020*/  LDC R3, c[0x0][0x360] ;  /* 0x0000d800ff037b82 */ /* 0x000e220000000800 */
[----:B------:R-:W1:Y:S01]  /*0030*/  LDCU.64 UR6, c[0x0][0x358] ;  /* 0x00006b00ff0677ac */ /* 0x000e620008000a00 */
[----:B------:R-:W2:Y:S06]  /*0040*/  S2R R2, SR_TID.X ;  /* 0x0000000000027919 */ /* 0x000eac0000002100 */
[----:B------:R-:W3:Y:S01]  /*0050*/  LDC.64 R8, c[0x0][0x380] ;  /* 0x0000e000ff087b82 */ /* 0x000ee20000000a00 */
[----:B0-----:R-:W-:-:S04]  /*0060*/  IMAD R5, R0, R3, RZ ;  /* 0x0000000300057224 */ /* 0x001fc800078e02ff */
[----:B--2---:R-:W-:-:S04]  /*0070*/  IMAD R5, R5, 0x2, R2 ;  /* 0x0000000205057824 */ /* 0x004fc800078e0202 */
[C---:B------:R-:W-:Y:S02]  /*0080*/  IMAD.IADD R11, R5.reuse, 0x1, R3 ;  /* 0x00000001050b7824 */ /* 0x040fe400078e0203 */
[----:B---3--:R-:W-:-:S04]  /*0090*/  IMAD.WIDE.U32 R6, R5, 0x4, R8 ;  /* 0x0000000405067825 */ /* 0x008fc800078e0008 */
[----:B------:R-:W-:Y:S02]  /*00a0*/  IMAD.WIDE.U32 R8, R11, 0x4, R8 ;  /* 0x000000040b087825 */ /* 0x000fe400078e0008 */
[----:B-1----:R-:W2:Y:S04]  /*00b0*/  LDG.E R6, desc[UR6][R6.64] ;  /* 0x0000000606067981 */ /* 0x002ea8000c1e1900 */
[----:B------:R-:W2:Y:S01]  /*00c0*/  LDG.E R9, desc[UR6][R8.64] ;  /* 0x0000000608097981 */ /* 0x000ea2000c1e1900 */
[----:B------:R-:W0:Y:S01]  /*00d0*/  S2UR UR5, SR_CgaCtaId ;  /* 0x00000000000579c3 */ /* 0x000e220000008800 */
[--C-:B------:R-:W-:Y:S01]  /*00e0*/  SHF.R.U32.HI R11, RZ, 0x5, R3.reuse ;  /* 0x00000005ff0b7819 */ /* 0x100fe20000011603 */
[----:B------:R-:W-:Y:S01]  /*00f0*/  UMOV UR4, 0x400 ;  /* 0x0000040000047882 */ /* 0x000fe20000000000 */
[----:B------:R-:W-:-:S02]  /*0100*/  SHF.R.U32.HI R13, RZ, 0x7, R3 ;  /* 0x00000007ff0d7819 */ /* 0x000fc40000011603 */
[----:B------:R-:W-:Y:S01]  /*0110*/  ISETP.GE.U32.AND P0, PT, R2, R11, PT ;  /* 0x0000000b0200720c */ /* 0x000fe20003f06070 */
[----:B0-----:R-:W-:-:S06]  /*0120*/  ULEA UR4, UR5, UR4, 0x18 ;  /* 0x0000000405047291 */ /* 0x001fcc000f8ec0ff */
[----:B------:R-:W-:-:S06]  /*0130*/  LEA R4, R2, UR4, 0x2 ;  /* 0x0000000402047c11 */ /* 0x000fcc000f8e10ff */
[----:B------:R-:W-:Y:S01]  /*0140*/  @!P0 LEA R11, R11, R4, 0x2 ;  /* 0x000000040b0b8211 */ /* 0x000fe200078e10ff */
[----:B--2---:R-:W-:Y:S01]  /*0150*/  IMAD.IADD R5, R6, 0x1, R9 ;  /* 0x0000000106057824 */ /* 0x004fe200078e0209 */
[----:B------:R-:W-:-:S04]  /*0160*/  SHF.R.U32.HI R9, RZ, 0x6, R3 ;  /* 0x00000006ff097819 */ /* 0x000fc80000011603 */
[----:B------:R-:W-:Y:S01]  /*0170*/  STS [R4], R5 ;  /* 0x0000000504007388 */ /* 0x000fe20000000800 */
[----:B------:R-:W-:-:S03]  /*0180*/  ISETP.GE.U32.AND P1, PT, R2, R9, PT ;  /* 0x000000090200720c */ /* 0x000fc60003f26070 */
[----:B------:R0:W1:Y:S02]  /*0190*/  @!P0 LDS R6, [R11] ;  /* 0x000000000b068984 */ /* 0x0000640000000800 */
[----:B0-----:R-:W-:-:S08]  /*01a0*/  SHF.R.U32.HI R11, RZ, 0x8, R3 ;  /* 0x00000008ff0b7819 */ /* 0x001fd00000011603 */
[----:B------:R-:W-:Y:S02]  /*01b0*/  @!P1 IMAD R9, R9, 0x4, R4 ;  /* 0x0000000409099824 */ /* 0x000fe400078e0204 */
[----:B-1----:R-:W-:-:S05]  /*01c0*/  @!P0 IMAD.IADD R7, R5, 0x1, R6 ;  /* 0x0000000105078824 */ /* 0x002fca00078e0206 */
[----:B------:R-:W-:Y:S01]  /*01d0*/  @!P0 STS [R4], R7 ;  /* 0x0000000704008388 */ /* 0x000fe20000000800 */
[----:B------:R-:W-:Y:S01]  /*01e0*/  BAR.SYNC.DEFER_BLOCKING 0x0 ;  /* 0x0000000000007b1d */ /* 0x000fe20000010000 */
[----:B------:R-:W-:-:S13]  /*01f0*/  ISETP.GE.U32.AND P0, PT, R2, R13, PT ;  /* 0x0000000d0200720c */ /* 0x000fda0003f06070 */
[----:B------:R-:W-:Y:S01]  /*0200*/  @!P0 IMAD R13, R13, 0x4, R4 ;  /* 0x000000040d0d8824 */ /* 0x000fe200078e0204 */
[----:B------:R-:W-:Y:S04]  /*0210*/  @!P1 LDS R9, [R9] ;  /* 0x0000000009099984 */ /* 0x000fe80000000800 */
[----:B------:R-:W0:Y:S02]  /*0220*/  @!P1 LDS R6, [R4] ;  /* 0x0000000004069984 */ /* 0x000e240000000800 */
[----:B0-----:R-:W-:-:S05]  /*0230*/  @!P1 IADD3 R5, PT, PT, R9, R6, RZ ;  /* 0x0000000609059210 */ /* 0x001fca0007ffe0ff */
[----:B------:R0:W-:Y:S01]  /*0240*/  @!P1 STS [R4], R5 ;  /* 0x0000000504009388 */ /* 0x0001e20000000800 */
[----:B------:R-:W-:Y:S01]  /*0250*/  BAR.SYNC.DEFER_BLOCKING 0x0 ;  /* 0x0000000000007b1d */ /* 0x000fe20000010000 */
[----:B------:R-:W-:Y:S02]  /*0260*/  ISETP.GE.U32.AND P1, PT, R2, R11, PT ;  /* 0x0000000b0200720c */ /* 0x000fe40003f26070 */
[----:B0-----:R-:W-:-:S11]  /*0270*/  SHF.R.U32.HI R5, RZ, 0x9, R3 ;  /* 0x00000009ff057819 */ /* 0x001fd60000011603 */
[----:B------:R-:W-:Y:S01]  /*0280*/  @!P1 LEA R11, R11, R4, 0x2 ;  /* 0x000000040b0b9211 */ /* 0x000fe200078e10ff */
[----:B------:R-:W-:Y:S04]  /*0290*/  @!P0 LDS R13, [R13] ;  /* 0x000000000d0d8984 */ /* 0x000fe80000000800 */
[----:B------:R-:W0:Y:S02]  /*02a0*/  @!P0 LDS R6, [R4] ;  /* 0x0000000004068984 */ /* 0x000e240000000800 */
[----:B0-----:R-:W-:-:S05]  /*02b0*/  @!P0 IMAD.IADD R7, R13, 0x1, R6 ;  /* 0x000000010d078824 */ /* 0x001fca00078e0206 */
[----:B------:R-:W-:Y:S01]  /*02c0*/  @!P0 STS [R4], R7 ;  /* 0x0000000704008388 */ /* 0x000fe20000000800 */
[----:B------:R-:W-:Y:S01]  /*02d0*/  BAR.SYNC.DEFER_BLOCKING 0x0 ;  /* 0x0000000000007b1d */ /* 0x000fe20000010000 */
[----:B------:R-:W-:-:S13]  /*02e0*/  ISETP.GE.U32.AND P0, PT, R2, R5, PT ;  /* 0x000000050200720c */ /* 0x000fda0003f06070 */
[----:B------:R-:W-:Y:S01]  /*02f0*/  @!P0 IMAD R5, R5, 0x4, R4 ;  /* 0x0000000405058824 */ /* 0x000fe200078e0204 */
[----:B------:R-:W-:Y:S04]  /*0300*/  @!P1 LDS R11, [R11] ;  /* 0x000000000b0b9984 */ /* 0x000fe80000000800 */
[----:B------:R-:W0:Y:S02]  /*0310*/  @!P1 LDS R6, [R4] ;  /* 0x0000000004069984 */ /* 0x000e240000000800 */
[----:B0-----:R-:W-:-:S05]  /*0320*/  @!P1 IMAD.IADD R3, R11, 0x1, R6 ;  /* 0x000000010b039824 */ /* 0x001fca00078e0206 */
[----:B------:R-:W-:Y:S01]  /*0330*/  @!P1 STS [R4], R3 ;  /* 0x0000000304009388 */ /* 0x000fe20000000800 */
[----:B------:R-:W-:Y:S01]  /*0340*/  BAR.SYNC.DEFER_BLOCKING 0x0 ;  /* 0x0000000000007b1d */ /* 0x000fe20000010000 */
[----:B------:R-:W-:-:S05]  /*0350*/  ISETP.NE.AND P1, PT, R2, RZ, PT ;  /* 0x000000ff0200720c */ /* 0x000fca0003f25270 */
[----:B------:R-:W-:Y:S04]  /*0360*/  @!P0 LDS R5, [R5] ;  /* 0x0000000005058984 */ /* 0x000fe80000000800 */
[----:B------:R-:W0:Y:S02]  /*0370*/  @!P0 LDS R6, [R4] ;  /* 0x0000000004068984 */ /* 0x000e240000000800 */
[----:B0-----:R-:W-:-:S05]  /*0380*/  @!P0 IADD3 R7, PT, PT, R5, R6, RZ ;  /* 0x0000000605078210 */ /* 0x001fca0007ffe0ff */
[----:B------:R0:W-:Y:S01]  /*0390*/  @!P0 STS [R4], R7 ;  /* 0x0000000704008388 */ /* 0x0001e20000000800 */
[----:B------:R-:W-:Y:S06]  /*03a0*/  BAR.SYNC.DEFER_BLOCKING 0x0 ;  /* 0x0000000000007b1d */ /* 0x000fec0000010000 */
[----:B------:R-:W-:Y:S05]  /*03b0*/  @P1 EXIT ;  /* 0x000000000000194d */ /* 0x000fea0003800000 */
[----:B------:R-:W1:Y:S01]  /*03c0*/  LDS R5, [UR4] ;  /* 0x00000004ff057984 */ /* 0x000e620008000800 */
[----:B------:R-:W2:Y:S02]  /*03d0*/  LDC.64 R2, c[0x0][0x388] ;  /* 0x0000e200ff027b82 */ /* 0x000ea40000000a00 */
[----:B--2---:R-:W-:-:S05]  /*03e0*/  IMAD.WIDE.U32 R2, R0, 0x4, R2 ;  /* 0x0000000400027825 */ /* 0x004fca00078e0002 */
[----:B-1----:R-:W-:Y:S01]  /*03f0*/  STG.E desc[UR6][R2.64], R5 ;  /* 0x0000000502007986 */ /* 0x002fe2000c101906 */
[----:B------:R-:W-:Y:S05]  /*0400*/  EXIT ;  /* 0x000000000000794d */ /* 0x000fea0003800000 */
.L_x_0:
[----:B------:R-:W-:-:S00]  /*0410*/  BRA `(.L_x_0) ;  /* 0xfffffffc00fc7947 */ /* 0x000fc0000383ffff */
[----:B------:R-:W-:-:S00]  /*0420*/  NOP ;  /* 0x0000000000007918 */ /* 0x000fc00000000000 */
        /* <DEDUP_REMOVED lines=13> */
.L_x_1:


//--------------------- .nv.shared._Z9reduceSumPiS_i --------------------------
	.section	.nv.shared._Z9reduceSumPiS_i,"aw",@nobits
	.sectionflags	@""
	.align	16
	.zero		1024


//--------------------- .nv.shared.reserved.0     --------------------------
	.section	.nv.shared.reserved.0,"aw",@nobits
	.weak		__nv_reservedSMEM_offset_0_alias
	.size		__nv_reservedSMEM_offset_0_alias, 0, 64
	.other		__nv_reservedSMEM_offset_0_alias,@"STO_CUDA_RESERVED_SHARED STV_DEFAULT"
__nv_reservedSMEM_offset_0_alias:
	.zero		0
	.zero		64


//--------------------- .nv.constant0._Z9reduceSumPiS_i --------------------------
	.section	.nv.constant0._Z9reduceSumPiS_i,"a",@progbits
	.sectionflags	@""
	.align	4
.nv.constant0._Z9reduceSumPiS_i:
	.zero		916


//--------------------- SYMBOLS --------------------------

	.type		.nv.reservedSmem.offset0,@object
	.size		.nv.reservedSmem.offset0,0x4
	.type		.nv.reservedSmem.cap,@object
	.size		.nv.reservedSmem.cap,0x4
